	.headerflags	@"EF_CUDA_TEXMODE_UNIFIED EF_CUDA_64BIT_ADDRESS EF_CUDA_ACCELERATORS EF_CUDA_SM90 EF_CUDA_VIRTUAL_SM(EF_CUDA_SM90)"
	.elftype	@"ET_EXEC"


//--------------------- .nv.info                  --------------------------
	.section	.nv.info,"",@"SHT_CUDA_INFO"
	.align	4


	//----- nvinfo : EIATTR_REGCOUNT
	.align		4
        /*0000*/ 	.byte	0x04, 0x2f
        /*0002*/ 	.short	(.L_3 - .L_2)
	.align		4
.L_2:
        /*0004*/ 	.word	index@(triton_poi_fused__native_batch_norm_legit_no_training_convolution_relu_100)
        /*0008*/ 	.word	0x00000016


	//----- nvinfo : EIATTR_MIN_STACK_SIZE
	.align		4
.L_3:
        /*000c*/ 	.byte	0x04, 0x12
        /*000e*/ 	.short	(.L_5 - .L_4)
	.align		4
.L_4:
        /*0010*/ 	.word	index@(triton_poi_fused__native_batch_norm_legit_no_training_convolution_relu_100)
        /*0014*/ 	.word	0x00000000


	//----- nvinfo : EIATTR_FRAME_SIZE
	.align		4
.L_5:
        /*0018*/ 	.byte	0x04, 0x11
        /*001a*/ 	.short	(.L_7 - .L_6)
	.align		4
.L_6:
        /*001c*/ 	.word	index@(triton_poi_fused__native_batch_norm_legit_no_training_convolution_relu_100)
        /*0020*/ 	.word	0x00000000


	//----- nvinfo : EIATTR_MIN_STACK_SIZE
	.align		4
.L_7:
        /*0024*/ 	.byte	0x04, 0x12
        /*0026*/ 	.short	(.L_9 - .L_8)
	.align		4
.L_8:
        /*0028*/ 	.word	index@(triton_poi_fused__native_batch_norm_legit_no_training_convolution_relu_100)
        /*002c*/ 	.word	0x00000000
.L_9:


//--------------------- .nv.info.triton_poi_fused__native_batch_norm_legit_no_training_convolution_relu_100 --------------------------
	.section	.nv.info.triton_poi_fused__native_batch_norm_legit_no_training_convolution_relu_100,"",@"SHT_CUDA_INFO"
	.sectionflags	@""
	.align	4


	//----- nvinfo : EIATTR_CUDA_API_VERSION
	.align		4
        /*0000*/ 	.byte	0x04, 0x37
        /*0002*/ 	.short	(.L_11 - .L_10)
.L_10:
        /*0004*/ 	.word	0x0000007c


	//----- nvinfo : EIATTR_KPARAM_INFO
	.align		4
.L_11:
        /*0008*/ 	.byte	0x04, 0x17
        /*000a*/ 	.short	(.L_13 - .L_12)
.L_12:
        /*000c*/ 	.word	0x00000000
        /*0010*/ 	.short	0x0007
        /*0012*/ 	.short	0x0038
        /*0014*/ 	.byte	0x00, 0xf0, 0x11, 0x00


	//----- nvinfo : EIATTR_KPARAM_INFO
	.align		4
.L_13:
        /*0018*/ 	.byte	0x04, 0x17
        /*001a*/ 	.short	(.L_15 - .L_14)
.L_14:
        /*001c*/ 	.word	0x00000000
        /*0020*/ 	.short	0x0006
        /*0022*/ 	.short	0x0030
        /*0024*/ 	.byte	0x00, 0xf4, 0x21, 0x00


	//----- nvinfo : EIATTR_KPARAM_INFO
	.align		4
.L_15:
        /*0028*/ 	.byte	0x04, 0x17
        /*002a*/ 	.short	(.L_17 - .L_16)
.L_16:
        /*002c*/ 	.word	0x00000000
        /*0030*/ 	.short	0x0005
        /*0032*/ 	.short	0x0028
        /*0034*/ 	.byte	0x00, 0xf4, 0x21, 0x00


	//----- nvinfo : EIATTR_KPARAM_INFO
	.align		4
.L_17:
        /*0038*/ 	.byte	0x04, 0x17
        /*003a*/ 	.short	(.L_19 - .L_18)
.L_18:
        /*003c*/ 	.word	0x00000000
        /*0040*/ 	.short	0x0004
        /*0042*/ 	.short	0x0020
        /*0044*/ 	.byte	0x00, 0xf4, 0x21, 0x00


	//----- nvinfo : EIATTR_KPARAM_INFO
	.align		4
.L_19:
        /*0048*/ 	.byte	0x04, 0x17
        /*004a*/ 	.short	(.L_21 - .L_20)
.L_20:
        /*004c*/ 	.word	0x00000000
        /*0050*/ 	.short	0x0003
        /*0052*/ 	.short	0x0018
        /*0054*/ 	.byte	0x00, 0xf4, 0x21, 0x00


	//----- nvinfo : EIATTR_KPARAM_INFO
	.align		4
.L_21:
        /*0058*/ 	.byte	0x04, 0x17
        /*005a*/ 	.short	(.L_23 - .L_22)
.L_22:
        /*005c*/ 	.word	0x00000000
        /*0060*/ 	.short	0x0002
        /*0062*/ 	.short	0x0010
        /*0064*/ 	.byte	0x00, 0xf4, 0x21, 0x00


	//----- nvinfo : EIATTR_KPARAM_INFO
	.align		4
.L_23:
        /*0068*/ 	.byte	0x04, 0x17
        /*006a*/ 	.short	(.L_25 - .L_24)
.L_24:
        /*006c*/ 	.word	0x00000000
        /*0070*/ 	.short	0x0001
        /*0072*/ 	.short	0x0008
        /*0074*/ 	.byte	0x00, 0xf4, 0x21, 0x00


	//----- nvinfo : EIATTR_KPARAM_INFO
	.align		4
.L_25:
        /*0078*/ 	.byte	0x04, 0x17
        /*007a*/ 	.short	(.L_27 - .L_26)
.L_26:
        /*007c*/ 	.word	0x00000000
        /*0080*/ 	.short	0x0000
        /*0082*/ 	.short	0x0000
        /*0084*/ 	.byte	0x00, 0xf4, 0x21, 0x00


	//----- nvinfo : EIATTR_SPARSE_MMA_MASK
	.align		4
.L_27:
        /*0088*/ 	.byte	0x03, 0x50
        /*008a*/ 	.short	0x0000


	//----- nvinfo : EIATTR_MAXREG_COUNT
	.align		4
        /*008c*/ 	.byte	0x03, 0x1b
        /*008e*/ 	.short	0x00ff


	//----- nvinfo : EIATTR_EXIT_INSTR_OFFSETS
	.align		4
        /*0090*/ 	.byte	0x04, 0x1c
        /*0092*/ 	.short	(.L_29 - .L_28)


	//   ....[0]....
.L_28:
        /*0094*/ 	.word	0x000003b0


	//----- nvinfo : EIATTR_REQNTID
	.align		4
.L_29:
        /*0098*/ 	.byte	0x04, 0x10
        /*009a*/ 	.short	(.L_31 - .L_30)
.L_30:
        /*009c*/ 	.word	0x00000080
        /*00a0*/ 	.word	0x00000001
        /*00a4*/ 	.word	0x00000001


	//----- nvinfo : EIATTR_CBANK_PARAM_SIZE
	.align		4
.L_31:
        /*00a8*/ 	.byte	0x03, 0x19
        /*00aa*/ 	.short	0x003c


	//----- nvinfo : EIATTR_PARAM_CBANK
	.align		4
        /*00ac*/ 	.byte	0x04, 0x0a
        /*00ae*/ 	.short	(.L_33 - .L_32)
	.align		4
.L_32:
        /*00b0*/ 	.word	index@(.nv.constant0.triton_poi_fused__native_batch_norm_legit_no_training_convolution_relu_100)
        /*00b4*/ 	.short	0x0210
        /*00b6*/ 	.short	0x003c


	//----- nvinfo : EIATTR_SW_WAR
	.align		4
.L_33:
        /*00b8*/ 	.byte	0x04, 0x36
        /*00ba*/ 	.short	(.L_35 - .L_34)
.L_34:
        /*00bc*/ 	.word	0x00000008
.L_35:


//--------------------- .nv.callgraph             --------------------------
	.section	.nv.callgraph,"",@"SHT_CUDA_CALLGRAPH"
	.align	4
	.sectionentsize	8
	.align		4
        /*0000*/ 	.word	0x00000000
	.align		4
        /*0004*/ 	.word	0xffffffff
	.align		4
        /*0008*/ 	.word	0x00000000
	.align		4
        /*000c*/ 	.word	0xfffffffe
	.align		4
        /*0010*/ 	.word	0x00000000
	.align		4
        /*0014*/ 	.word	0xfffffffd
	.align		4
        /*0018*/ 	.word	0x00000000
	.align		4
        /*001c*/ 	.word	0xfffffffc


//--------------------- .nv.constant4             --------------------------
	.section	.nv.constant4,"a",@progbits
	.align	8
	.align		8
.nv.constant4:
        /*0000*/ 	.dword	_$_str
	.align		8
        /*0008*/ 	.dword	_$_str_$_2


//--------------------- .text.triton_poi_fused__native_batch_norm_legit_no_training_convolution_relu_100 --------------------------
	.section	.text.triton_poi_fused__native_batch_norm_legit_no_training_convolution_relu_100,"ax",@progbits
	.align	128
        .global         triton_poi_fused__native_batch_norm_legit_no_training_convolution_relu_100
        .type           triton_poi_fused__native_batch_norm_legit_no_training_convolution_relu_100,@function
        .size           triton_poi_fused__native_batch_norm_legit_no_training_convolution_relu_100,(.L_x_1 - triton_poi_fused__native_batch_norm_legit_no_training_convolution_relu_100)
        .other          triton_poi_fused__native_batch_norm_legit_no_training_convolution_relu_100,@"STO_CUDA_ENTRY STV_DEFAULT"
triton_poi_fused__native_batch_norm_legit_no_training_convolution_relu_100:
.text.triton_poi_fused__native_batch_norm_legit_no_training_convolution_relu_100:
[----:B------:R-:W-:Y:S01]  /*0000*/  LDC R1, c[0x0][0x28] ;  /* 0x00000a00ff017b82 */ /* 0x000fe20000000800 */
[----:B------:R-:W1:Y:S07]  /*0010*/  S2R R0, SR_TID.X ;  /* 0x0000000000007919 */ /* 0x000e6e0000002100 */
[----:B------:R-:W2:Y:S01]  /*0020*/  LDC.64 R14, c[0x0][0x228] ;  /* 0x00008a00ff0e7b82 */ /* 0x000ea20000000a00 */
[----:B------:R-:W-:Y:S01]  /*0030*/  ULDC.64 UR4, c[0x0][0x208] ;  /* 0x0000820000047ab9 */ /* 0x000fe20000000a00 */
[----:B------:R-:W3:Y:S06]  /*0040*/  S2R R5, SR_CTAID.X ;  /* 0x0000000000057919 */ /* 0x000eec0000002500 */
[----:B------:R-:W4:Y:S08]  /*0050*/  LDC.64 R10, c[0x0][0x218] ;  /* 0x00008600ff0a7b82 */ /* 0x000f300000000a00 */
[----:B------:R-:W5:Y:S08]  /*0060*/  LDC.64 R12, c[0x0][0x220] ;  /* 0x00008800ff0c7b82 */ /* 0x000f700000000a00 */
[----:B------:R-:W5:Y:S01]  /*0070*/  LDC.64 R16, c[0x0][0x230] ;  /* 0x00008c00ff107b82 */ /* 0x000f620000000a00 */
[----:B-1----:R-:W-:-:S02]  /*0080*/  SHF.L.U32 R0, R0, 0x1, RZ ;  /* 0x0000000100007819 */ /* 0x002fc400000006ff */
[----:B---3--:R-:W-:Y:S02]  /*0090*/  SHF.R.S32.HI R3, RZ, 0x17, R5 ;  /* 0x00000017ff037819 */ /* 0x008fe40000011405 */
[----:B------:R-:W-:Y:S02]  /*00a0*/  LOP3.LUT R0, R0, 0xfe, RZ, 0xc0, !PT ;  /* 0x000000fe00007812 */ /* 0x000fe400078ec0ff */
[----:B------:R-:W-:Y:S02]  /*00b0*/  SGXT R3, R3, 0x1 ;  /* 0x000000010303781a */ /* 0x000fe40000000200 */
[----:B------:R-:W-:Y:S02]  /*00c0*/  LEA R0, R5, R0, 0x8 ;  /* 0x0000000005007211 */ /* 0x000fe400078e40ff */
[----:B------:R-:W1:Y:S02]  /*00d0*/  LDC.64 R4, c[0x0][0x238] ;  /* 0x00008e00ff047b82 */ /* 0x000e640000000a00 */
[----:B------:R-:W-:-:S04]  /*00e0*/  LEA.HI R3, R3, R0, RZ, 0x8 ;  /* 0x0000000003037211 */ /* 0x000fc800078f40ff */
[----:B------:R-:W-:-:S04]  /*00f0*/  SHF.R.S32.HI R3, RZ, 0x8, R3 ;  /* 0x00000008ff037819 */ /* 0x000fc80000011403 */
[----:B------:R-:W-:-:S04]  /*0100*/  LEA.HI R2, R3, R3, RZ, 0x6 ;  /* 0x0000000303027211 */ /* 0x000fc800078f30ff */
[----:B------:R-:W-:-:S04]  /*0110*/  LOP3.LUT R2, R2, 0xffffffc0, RZ, 0xc0, !PT ;  /* 0xffffffc002027812 */ /* 0x000fc800078ec0ff */
[----:B------:R-:W-:Y:S02]  /*0120*/  IADD3 R19, R3, -R2, RZ ;  /* 0x8000000203137210 */ /* 0x000fe40007ffe0ff */
[----:B------:R-:W3:Y:S03]  /*0130*/  LDC.64 R2, c[0x0][0x210] ;  /* 0x00008400ff027b82 */ /* 0x000ee60000000a00 */
[----:B--2---:R-:W-:-:S05]  /*0140*/  IMAD.WIDE R14, R19, 0x4, R14 ;  /* 0x00000004130e7825 */ /* 0x004fca00078e020e */
[----:B------:R2:W2:Y:S01]  /*0150*/  LDG.E.EL R18, desc[UR4][R14.64] ;  /* 0x000000040e127981 */ /* 0x0004a2000c2e1900 */
[----:B----4-:R-:W-:-:S04]  /*0160*/  IMAD.WIDE R10, R19, 0x4, R10 ;  /* 0x00000004130a7825 */ /* 0x010fc800078e020a */
[----:B-----5:R-:W-:Y:S01]  /*0170*/  IMAD.WIDE R12, R19, 0x4, R12 ;  /* 0x00000004130c7825 */ /* 0x020fe200078e020c */
[----:B------:R4:W5:Y:S04]  /*0180*/  LDG.E.EL R8, desc[UR4][R10.64] ;  /* 0x000000040a087981 */ /* 0x000968000c2e1900 */
[----:B------:R-:W5:Y:S01]  /*0190*/  LDG.E.EL R9, desc[UR4][R12.64] ;  /* 0x000000040c097981 */ /* 0x000f62000c2e1900 */
[----:B---3--:R-:W-:-:S05]  /*01a0*/  IMAD.WIDE R2, R0, 0x4, R2 ;  /* 0x0000000400027825 */ /* 0x008fca00078e0202 */
[----:B------:R-:W5:Y:S01]  /*01b0*/  LDG.E.64 R6, desc[UR4][R2.64] ;  /* 0x0000000402067981 */ /* 0x000f62000c1e1b00 */
[----:B0-2---:R-:W-:-:S04]  /*01c0*/  IMAD.WIDE R14, R19, 0x4, R16 ;  /* 0x00000004130e7825 */ /* 0x005fc800078e0210 */
[----:B-1----:R-:W-:Y:S02]  /*01d0*/  IMAD.WIDE R16, R19, 0x4, R4 ;  /* 0x0000000413107825 */ /* 0x002fe400078e0204 */
[----:B------:R-:W2:Y:S01]  /*01e0*/  LDG.E.EL R14, desc[UR4][R14.64] ;  /* 0x000000040e0e7981 */ /* 0x000ea2000c2e1900 */
[----:B----4-:R-:W-:Y:S01]  /*01f0*/  HFMA2.MMA R10, -RZ, RZ, 1.625, 0 ;  /* 0x3e800000ff0a7435 */ /* 0x010fe200000001ff */
[----:B------:R-:W0:Y:S02]  /*0200*/  LDC.64 R4, c[0x0][0x240] ;  /* 0x00009000ff047b82 */ /* 0x000e240000000a00 */
[----:B------:R-:W2:Y:S01]  /*0210*/  LDG.E.EL R17, desc[UR4][R16.64] ;  /* 0x0000000410117981 */ /* 0x000ea2000c2e1900 */
[----:B0-----:R-:W-:-:S04]  /*0220*/  IMAD.WIDE R4, R0, 0x4, R4 ;  /* 0x0000000400047825 */ /* 0x001fc800078e0204 */
[----:B------:R-:W-:-:S04]  /*0230*/  FADD R18, R18, 9.9999997473787516356e-06 ;  /* 0x3727c5ac12127421 */ /* 0x000fc80000000000 */
[----:B------:R-:W0:Y:S02]  /*0240*/  MUFU.SQRT R19, R18 ;  /* 0x0000001200137308 */ /* 0x000e240000002000 */
[C---:B0-----:R-:W-:Y:S02]  /*0250*/  FSETP.GT.AND P0, PT, R19.reuse, 8.50705917302346158658e+37, PT ;  /* 0x7e8000001300780b */ /* 0x041fe40003f04000 */
[----:B------:R-:W-:-:S11]  /*0260*/  FSETP.GEU.AND P1, PT, R19, 1.175494350822287508e-38, PT ;  /* 0x008000001300780b */ /* 0x000fd60003f2e000 */
[----:B------:R-:W-:-:S04]  /*0270*/  @P0 FMUL R19, R19, 0.25 ;  /* 0x3e80000013130820 */ /* 0x000fc80000400000 */
[----:B------:R-:W-:-:S06]  /*0280*/  @!P1 FMUL R19, R19, 16777216 ;  /* 0x4b80000013139820 */ /* 0x000fcc0000400000 */
[----:B------:R-:W0:Y:S01]  /*0290*/  MUFU.RCP R19, R19 ;  /* 0x0000001300137308 */ /* 0x000e220000001000 */
[----:B------:R-:W-:Y:S01]  /*02a0*/  FSEL R10, R10, 1, P0 ;  /* 0x3f8000000a0a7808 */ /* 0x000fe20000000000 */
[--C-:B-----5:R-:W-:Y:S01]  /*02b0*/  FADD R6, R6, R8.reuse ;  /* 0x0000000806067221 */ /* 0x120fe20000000000 */
[----:B------:R-:W-:-:S03]  /*02c0*/  FADD R7, R7, R8 ;  /* 0x0000000807077221 */ /* 0x000fc60000000000 */
[----:B------:R-:W-:Y:S01]  /*02d0*/  @!P1 FMUL R10, R10, 16777216 ;  /* 0x4b8000000a0a9820 */ /* 0x000fe20000400000 */
[C---:B------:R-:W-:Y:S01]  /*02e0*/  FADD R8, -R9.reuse, R6 ;  /* 0x0000000609087221 */ /* 0x040fe20000000100 */
[----:B------:R-:W-:Y:S02]  /*02f0*/  FADD R9, -R9, R7 ;  /* 0x0000000709097221 */ /* 0x000fe40000000100 */
[----:B0-----:R-:W-:-:S04]  /*0300*/  FMUL R10, R19, R10 ;  /* 0x0000000a130a7220 */ /* 0x001fc80000400000 */
[-C--:B------:R-:W-:Y:S01]  /*0310*/  FMUL R8, R8, R10.reuse ;  /* 0x0000000a08087220 */ /* 0x080fe20000400000 */
[----:B------:R-:W-:-:S03]  /*0320*/  FMUL R10, R9, R10 ;  /* 0x0000000a090a7220 */ /* 0x000fc60000400000 */
[C-C-:B--2---:R-:W-:Y:S01]  /*0330*/  FFMA R8, R14.reuse, R8, R17.reuse ;  /* 0x000000080e087223 */ /* 0x144fe20000000011 */
[----:B------:R-:W-:-:S04]  /*0340*/  FFMA R10, R14, R10, R17 ;  /* 0x0000000a0e0a7223 */ /* 0x000fc80000000011 */
[----:B------:R-:W-:Y:S02]  /*0350*/  FSETP.GEU.AND P0, PT, R8, RZ, PT ;  /* 0x000000ff0800720b */ /* 0x000fe40003f0e000 */
[----:B------:R-:W-:Y:S02]  /*0360*/  FSETP.GEU.AND P1, PT, R10, RZ, PT ;  /* 0x000000ff0a00720b */ /* 0x000fe40003f2e000 */
[----:B------:R-:W-:Y:S02]  /*0370*/  FSEL R8, R8, RZ, P0 ;  /* 0x000000ff08087208 */ /* 0x000fe40000000000 */
[----:B------:R-:W-:Y:S01]  /*0380*/  FSEL R9, R10, RZ, P1 ;  /* 0x000000ff0a097208 */ /* 0x000fe20000800000 */
[----:B------:R-:W-:Y:S04]  /*0390*/  STG.E.64 desc[UR4][R2.64], R6 ;  /* 0x0000000602007986 */ /* 0x000fe8000c101b04 */
[----:B------:R-:W-:Y:S01]  /*03a0*/  STG.E.64 desc[UR4][R4.64], R8 ;  /* 0x0000000804007986 */ /* 0x000fe2000c101b04 */
[----:B------:R-:W-:Y:S05]  /*03b0*/  EXIT ;  /* 0x000000000000794d */ /* 0x000fea0003800000 */
.L_x_0:
[----:B------:R-:W-:-:S00]  /*03c0*/  BRA `(.L_x_0) ;  /* 0xfffffffc00fc7947 */ /* 0x000fc0000383ffff */
[----:B------:R-:W-:-:S00]  /*03d0*/  NOP ;  /* 0x0000000000007918 */ /* 0x000fc00000000000 */
        /* <DEDUP_REMOVED lines=10> */
.L_x_1:


//--------------------- .nv.global.init           --------------------------
	.section	.nv.global.init,"aw",@progbits
.nv.global.init:
	.type		_$_str,@object
	.size		_$_str,(_$_str_$_2 - _$_str)
_$_str:
        /*0000*/ 	.byte	0x5f, 0x5f, 0x43, 0x55, 0x44, 0x41, 0x5f, 0x46, 0x54, 0x5a, 0x00
	.type		_$_str_$_2,@object
	.size		_$_str_$_2,(.L_1 - _$_str_$_2)
_$_str_$_2:
        /*000b*/ 	.byte	0x5f, 0x5f, 0x43, 0x55, 0x44, 0x41, 0x5f, 0x50, 0x52, 0x45, 0x43, 0x5f, 0x53, 0x51, 0x52, 0x54
        /*001b*/ 	.byte	0x00
.L_1:


//--------------------- .nv.constant0.triton_poi_fused__native_batch_norm_legit_no_training_convolution_relu_100 --------------------------
	.section	.nv.constant0.triton_poi_fused__native_batch_norm_legit_no_training_convolution_relu_100,"a",@progbits
	.sectionflags	@""
	.align	4
.nv.constant0.triton_poi_fused__native_batch_norm_legit_no_training_convolution_relu_100:
	.zero		588
